	.headerflags	@"EF_CUDA_TEXMODE_UNIFIED EF_CUDA_64BIT_ADDRESS EF_CUDA_ACCELERATORS EF_CUDA_SM90 EF_CUDA_VIRTUAL_SM(EF_CUDA_SM90)"
	.elftype	@"ET_EXEC"


//--------------------- .nv.info                  --------------------------
	.section	.nv.info,"",@"SHT_CUDA_INFO"
	.align	4


	//----- nvinfo : EIATTR_REGCOUNT
	.align		4
        /*0000*/ 	.byte	0x04, 0x2f
        /*0002*/ 	.short	(.L_1 - .L_0)
	.align		4
.L_0:
        /*0004*/ 	.word	index@(triton_poi_fused_add_native_batch_norm_backward_23)
        /*0008*/ 	.word	0x00000026


	//----- nvinfo : EIATTR_MIN_STACK_SIZE
	.align		4
.L_1:
        /*000c*/ 	.byte	0x04, 0x12
        /*000e*/ 	.short	(.L_3 - .L_2)
	.align		4
.L_2:
        /*0010*/ 	.word	index@(triton_poi_fused_add_native_batch_norm_backward_23)
        /*0014*/ 	.word	0x00000000


	//----- nvinfo : EIATTR_FRAME_SIZE
	.align		4
.L_3:
        /*0018*/ 	.byte	0x04, 0x11
        /*001a*/ 	.short	(.L_5 - .L_4)
	.align		4
.L_4:
        /*001c*/ 	.word	index@(triton_poi_fused_add_native_batch_norm_backward_23)
        /*0020*/ 	.word	0x00000000


	//----- nvinfo : EIATTR_MIN_STACK_SIZE
	.align		4
.L_5:
        /*0024*/ 	.byte	0x04, 0x12
        /*0026*/ 	.short	(.L_7 - .L_6)
	.align		4
.L_6:
        /*0028*/ 	.word	index@(triton_poi_fused_add_native_batch_norm_backward_23)
        /*002c*/ 	.word	0x00000000
.L_7:


//--------------------- .nv.info.triton_poi_fused_add_native_batch_norm_backward_23 --------------------------
	.section	.nv.info.triton_poi_fused_add_native_batch_norm_backward_23,"",@"SHT_CUDA_INFO"
	.sectionflags	@""
	.align	4


	//----- nvinfo : EIATTR_CUDA_API_VERSION
	.align		4
        /*0000*/ 	.byte	0x04, 0x37
        /*0002*/ 	.short	(.L_9 - .L_8)
.L_8:
        /*0004*/ 	.word	0x0000007c


	//----- nvinfo : EIATTR_KPARAM_INFO
	.align		4
.L_9:
        /*0008*/ 	.byte	0x04, 0x17
        /*000a*/ 	.short	(.L_11 - .L_10)
.L_10:
        /*000c*/ 	.word	0x00000000
        /*0010*/ 	.short	0x0007
        /*0012*/ 	.short	0x0038
        /*0014*/ 	.byte	0x00, 0xf0, 0x11, 0x00


	//----- nvinfo : EIATTR_KPARAM_INFO
	.align		4
.L_11:
        /*0018*/ 	.byte	0x04, 0x17
        /*001a*/ 	.short	(.L_13 - .L_12)
.L_12:
        /*001c*/ 	.word	0x00000000
        /*0020*/ 	.short	0x0006
        /*0022*/ 	.short	0x0030
        /*0024*/ 	.byte	0x00, 0xf4, 0x21, 0x00


	//----- nvinfo : EIATTR_KPARAM_INFO
	.align		4
.L_13:
        /*0028*/ 	.byte	0x04, 0x17
        /*002a*/ 	.short	(.L_15 - .L_14)
.L_14:
        /*002c*/ 	.word	0x00000000
        /*0030*/ 	.short	0x0005
        /*0032*/ 	.short	0x0028
        /*0034*/ 	.byte	0x00, 0xf4, 0x21, 0x00


	//----- nvinfo : EIATTR_KPARAM_INFO
	.align		4
.L_15:
        /*0038*/ 	.byte	0x04, 0x17
        /*003a*/ 	.short	(.L_17 - .L_16)
.L_16:
        /*003c*/ 	.word	0x00000000
        /*0040*/ 	.short	0x0004
        /*0042*/ 	.short	0x0020
        /*0044*/ 	.byte	0x00, 0xf4, 0x21, 0x00


	//----- nvinfo : EIATTR_KPARAM_INFO
	.align		4
.L_17:
        /*0048*/ 	.byte	0x04, 0x17
        /*004a*/ 	.short	(.L_19 - .L_18)
.L_18:
        /*004c*/ 	.word	0x00000000
        /*0050*/ 	.short	0x0003
        /*0052*/ 	.short	0x0018
        /*0054*/ 	.byte	0x00, 0xf4, 0x21, 0x00


	//----- nvinfo : EIATTR_KPARAM_INFO
	.align		4
.L_19:
        /*0058*/ 	.byte	0x04, 0x17
        /*005a*/ 	.short	(.L_21 - .L_20)
.L_20:
        /*005c*/ 	.word	0x00000000
        /*0060*/ 	.short	0x0002
        /*0062*/ 	.short	0x0010
        /*0064*/ 	.byte	0x00, 0xf4, 0x21, 0x00


	//----- nvinfo : EIATTR_KPARAM_INFO
	.align		4
.L_21:
        /*0068*/ 	.byte	0x04, 0x17
        /*006a*/ 	.short	(.L_23 - .L_22)
.L_22:
        /*006c*/ 	.word	0x00000000
        /*0070*/ 	.short	0x0001
        /*0072*/ 	.short	0x0008
        /*0074*/ 	.byte	0x00, 0xf4, 0x21, 0x00


	//----- nvinfo : EIATTR_KPARAM_INFO
	.align		4
.L_23:
        /*0078*/ 	.byte	0x04, 0x17
        /*007a*/ 	.short	(.L_25 - .L_24)
.L_24:
        /*007c*/ 	.word	0x00000000
        /*0080*/ 	.short	0x0000
        /*0082*/ 	.short	0x0000
        /*0084*/ 	.byte	0x00, 0xf4, 0x21, 0x00


	//----- nvinfo : EIATTR_SPARSE_MMA_MASK
	.align		4
.L_25:
        /*0088*/ 	.byte	0x03, 0x50
        /*008a*/ 	.short	0x0000


	//----- nvinfo : EIATTR_MAXREG_COUNT
	.align		4
        /*008c*/ 	.byte	0x03, 0x1b
        /*008e*/ 	.short	0x00ff


	//----- nvinfo : EIATTR_EXIT_INSTR_OFFSETS
	.align		4
        /*0090*/ 	.byte	0x04, 0x1c
        /*0092*/ 	.short	(.L_27 - .L_26)


	//   ....[0]....
.L_26:
        /*0094*/ 	.word	0x00000570


	//----- nvinfo : EIATTR_REQNTID
	.align		4
.L_27:
        /*0098*/ 	.byte	0x04, 0x10
        /*009a*/ 	.short	(.L_29 - .L_28)
.L_28:
        /*009c*/ 	.word	0x00000080
        /*00a0*/ 	.word	0x00000001
        /*00a4*/ 	.word	0x00000001


	//----- nvinfo : EIATTR_CBANK_PARAM_SIZE
	.align		4
.L_29:
        /*00a8*/ 	.byte	0x03, 0x19
        /*00aa*/ 	.short	0x003c


	//----- nvinfo : EIATTR_PARAM_CBANK
	.align		4
        /*00ac*/ 	.byte	0x04, 0x0a
        /*00ae*/ 	.short	(.L_31 - .L_30)
	.align		4
.L_30:
        /*00b0*/ 	.word	index@(.nv.constant0.triton_poi_fused_add_native_batch_norm_backward_23)
        /*00b4*/ 	.short	0x0210
        /*00b6*/ 	.short	0x003c


	//----- nvinfo : EIATTR_SW_WAR
	.align		4
.L_31:
        /*00b8*/ 	.byte	0x04, 0x36
        /*00ba*/ 	.short	(.L_33 - .L_32)
.L_32:
        /*00bc*/ 	.word	0x00000008
.L_33:


//--------------------- .nv.callgraph             --------------------------
	.section	.nv.callgraph,"",@"SHT_CUDA_CALLGRAPH"
	.align	4
	.sectionentsize	8
	.align		4
        /*0000*/ 	.word	0x00000000
	.align		4
        /*0004*/ 	.word	0xffffffff
	.align		4
        /*0008*/ 	.word	0x00000000
	.align		4
        /*000c*/ 	.word	0xfffffffe
	.align		4
        /*0010*/ 	.word	0x00000000
	.align		4
        /*0014*/ 	.word	0xfffffffd
	.align		4
        /*0018*/ 	.word	0x00000000
	.align		4
        /*001c*/ 	.word	0xfffffffc


//--------------------- .text.triton_poi_fused_add_native_batch_norm_backward_23 --------------------------
	.section	.text.triton_poi_fused_add_native_batch_norm_backward_23,"ax",@progbits
	.align	128
        .global         triton_poi_fused_add_native_batch_norm_backward_23
        .type           triton_poi_fused_add_native_batch_norm_backward_23,@function
        .size           triton_poi_fused_add_native_batch_norm_backward_23,(.L_x_1 - triton_poi_fused_add_native_batch_norm_backward_23)
        .other          triton_poi_fused_add_native_batch_norm_backward_23,@"STO_CUDA_ENTRY STV_DEFAULT"
triton_poi_fused_add_native_batch_norm_backward_23:
.text.triton_poi_fused_add_native_batch_norm_backward_23:
[----:B------:R-:W-:Y:S01]  /*0000*/  LDC R1, c[0x0][0x28] ;  /* 0x00000a00ff017b82 */ /* 0x000fe20000000800 */
[----:B------:R-:W1:Y:S07]  /*0010*/  S2R R0, SR_TID.X ;  /* 0x0000000000007919 */ /* 0x000e6e0000002100 */
[----:B------:R-:W2:Y:S01]  /*0020*/  LDC.64 R2, c[0x0][0x210] ;  /* 0x00008400ff027b82 */ /* 0x000ea20000000a00 */
[----:B------:R-:W-:Y:S01]  /*0030*/  ULDC.64 UR4, c[0x0][0x208] ;  /* 0x0000820000047ab9 */ /* 0x000fe20000000a00 */
[----:B------:R-:W3:Y:S06]  /*0040*/  S2R R5, SR_CTAID.X ;  /* 0x0000000000057919 */ /* 0x000eec0000002500 */
[----:B------:R-:W4:Y:S08]  /*0050*/  LDC.64 R30, c[0x0][0x218] ;  /* 0x00008600ff1e7b82 */ /* 0x000f300000000a00 */
[----:B------:R-:W5:Y:S08]  /*0060*/  LDC.64 R34, c[0x0][0x220] ;  /* 0x00008800ff227b82 */ /* 0x000f700000000a00 */
[----:B------:R-:W5:Y:S01]  /*0070*/  LDC.64 R32, c[0x0][0x228] ;  /* 0x00008a00ff207b82 */ /* 0x000f620000000a00 */
[----:B-1----:R-:W-:-:S04]  /*0080*/  SHF.L.U32 R0, R0, 0x2, RZ ;  /* 0x0000000200007819 */ /* 0x002fc800000006ff */
[----:B------:R-:W-:-:S04]  /*0090*/  LOP3.LUT R0, R0, 0x1fc, RZ, 0xc0, !PT ;  /* 0x000001fc00007812 */ /* 0x000fc800078ec0ff */
[----:B---3--:R-:W-:-:S05]  /*00a0*/  LEA R0, R5, R0, 0xa ;  /* 0x0000000005007211 */ /* 0x008fca00078e50ff */
[----:B--2---:R-:W-:-:S04]  /*00b0*/  IMAD.WIDE R2, R0, 0x4, R2 ;  /* 0x0000000400027825 */ /* 0x004fc800078e0202 */
[C---:B----4-:R-:W-:Y:S01]  /*00c0*/  IMAD.WIDE R30, R0.reuse, 0x4, R30 ;  /* 0x00000004001e7825 */ /* 0x050fe200078e021e */
[----:B------:R-:W2:Y:S04]  /*00d0*/  LDG.E.128 R4, desc[UR4][R2.64] ;  /* 0x0000000402047981 */ /* 0x000ea8000c1e1d00 */
[----:B------:R-:W2:Y:S01]  /*00e0*/  LDG.E.128 R8, desc[UR4][R30.64] ;  /* 0x000000041e087981 */ /* 0x000ea2000c1e1d00 */
[----:B-----5:R-:W-:-:S03]  /*00f0*/  IMAD.WIDE R34, R0, 0x4, R34 ;  /* 0x0000000400227825 */ /* 0x020fc600078e0222 */
[----:B------:R-:W3:Y:S04]  /*0100*/  LDG.E.128 R12, desc[UR4][R2.64+0x800] ;  /* 0x00080004020c7981 */ /* 0x000ee8000c1e1d00 */
[----:B------:R1:W3:Y:S04]  /*0110*/  LDG.E.128 R16, desc[UR4][R30.64+0x800] ;  /* 0x000800041e107981 */ /* 0x0002e8000c1e1d00 */
[----:B------:R-:W4:Y:S04]  /*0120*/  LDG.E.128 R20, desc[UR4][R34.64] ;  /* 0x0000000422147981 */ /* 0x000f28000c1e1d00 */
[----:B------:R-:W5:Y:S01]  /*0130*/  LDG.E.128 R24, desc[UR4][R34.64+0x800] ;  /* 0x0008000422187981 */ /* 0x000f62000c1e1d00 */
[C---:B0-----:R-:W-:Y:S01]  /*0140*/  IMAD.WIDE R32, R0.reuse, 0x4, R32 ;  /* 0x0000000400207825 */ /* 0x041fe200078e0220 */
[----:B-1----:R-:W0:Y:S03]  /*0150*/  LDC.64 R30, c[0x0][0x230] ;  /* 0x00008c00ff1e7b82 */ /* 0x002e260000000a00 */
[----:B0-----:R-:W-:-:S04]  /*0160*/  IMAD.WIDE R30, R0, 0x4, R30 ;  /* 0x00000004001e7825 */ /* 0x001fc800078e021e */
[----:B--2---:R-:W-:Y:S01]  /*0170*/  FADD R29, R4, R8 ;  /* 0x00000008041d7221 */ /* 0x004fe20000000000 */
[----:B------:R-:W-:Y:S01]  /*0180*/  FADD R8, R5, R9 ;  /* 0x0000000905087221 */ /* 0x000fe20000000000 */
[----:B------:R-:W-:Y:S01]  /*0190*/  FADD R9, R6, R10 ;  /* 0x0000000a06097221 */ /* 0x000fe20000000000 */
[----:B------:R-:W-:Y:S02]  /*01a0*/  FADD R28, R7, R11 ;  /* 0x0000000b071c7221 */ /* 0x000fe40000000000 */
[----:B------:R-:W2:Y:S01]  /*01b0*/  LDG.E.128 R4, desc[UR4][R32.64] ;  /* 0x0000000420047981 */ /* 0x000ea2000c1e1d00 */
[----:B---3--:R-:W-:Y:S01]  /*01c0*/  FADD R12, R12, R16 ;  /* 0x000000100c0c7221 */ /* 0x008fe20000000000 */
[----:B------:R-:W-:Y:S01]  /*01d0*/  FADD R14, R14, R18 ;  /* 0x000000120e0e7221 */ /* 0x000fe20000000000 */
[----:B------:R-:W-:Y:S01]  /*01e0*/  FADD R16, R15, R19 ;  /* 0x000000130f107221 */ /* 0x000fe20000000000 */
[----:B------:R-:W-:Y:S01]  /*01f0*/  FADD R13, R13, R17 ;  /* 0x000000110d0d7221 */ /* 0x000fe20000000000 */
[----:B----4-:R-:W-:Y:S01]  /*0200*/  FADD R18, R21, R8 ;  /* 0x0000000815127221 */ /* 0x010fe20000000000 */
[----:B------:R-:W-:-:S02]  /*0210*/  FADD R19, R22, R9 ;  /* 0x0000000916137221 */ /* 0x000fc40000000000 */
[----:B------:R0:W3:Y:S01]  /*0220*/  LDG.E.128 R8, desc[UR4][R32.64+0x800] ;  /* 0x0008000420087981 */ /* 0x0000e2000c1e1d00 */
[----:B------:R-:W-:Y:S01]  /*0230*/  FADD R17, R20, R29 ;  /* 0x0000001d14117221 */ /* 0x000fe20000000000 */
[----:B------:R-:W-:Y:S01]  /*0240*/  FADD R28, R23, R28 ;  /* 0x0000001c171c7221 */ /* 0x000fe20000000000 */
[----:B-----5:R-:W-:Y:S01]  /*0250*/  FADD R23, R24, R12 ;  /* 0x0000000c18177221 */ /* 0x020fe20000000000 */
[----:B------:R-:W-:Y:S01]  /*0260*/  FADD R20, R25, R13 ;  /* 0x0000000d19147221 */ /* 0x000fe20000000000 */
[----:B------:R-:W-:Y:S02]  /*0270*/  FADD R21, R26, R14 ;  /* 0x0000000e1a157221 */ /* 0x000fe40000000000 */
[----:B------:R-:W4:Y:S01]  /*0280*/  LDG.E.128 R12, desc[UR4][R30.64] ;  /* 0x000000041e0c7981 */ /* 0x000f22000c1e1d00 */
[----:B------:R-:W-:Y:S01]  /*0290*/  IADD3 R22, R0, 0x200, RZ ;  /* 0x0000020000167810 */ /* 0x000fe20007ffe0ff */
[----:B0-----:R-:W0:Y:S01]  /*02a0*/  LDC.64 R32, c[0x0][0x238] ;  /* 0x00008e00ff207b82 */ /* 0x001e220000000a00 */
[----:B------:R-:W-:Y:S01]  /*02b0*/  FADD R16, R27, R16 ;  /* 0x000000101b107221 */ /* 0x000fe20000000000 */
[----:B--2---:R-:W-:-:S02]  /*02c0*/  FADD R17, R4, R17 ;  /* 0x0000001104117221 */ /* 0x004fc40000000000 */
[----:B------:R-:W-:-:S04]  /*02d0*/  IMAD.HI R4, R22, 0x66666667, RZ ;  /* 0x6666666716047827 */ /* 0x000fc800078e02ff */
[----:B------:R-:W-:Y:S01]  /*02e0*/  FADD R26, R5, R18 ;  /* 0x00000012051a7221 */ /* 0x000fe20000000000 */
[----:B------:R-:W-:-:S04]  /*02f0*/  SHF.R.U32.HI R5, RZ, 0x1f, R4 ;  /* 0x0000001fff057819 */ /* 0x000fc80000011604 */
[----:B------:R-:W-:Y:S01]  /*0300*/  LEA.HI.SX32 R5, R4, R5, 0x18 ;  /* 0x0000000504057211 */ /* 0x000fe200078fc2ff */
[----:B------:R-:W-:-:S04]  /*0310*/  IMAD.HI R4, R0, 0x66666667, RZ ;  /* 0x6666666700047827 */ /* 0x000fc800078e02ff */
[----:B------:R-:W-:Y:S01]  /*0320*/  IMAD R18, R5, -0x280, R22 ;  /* 0xfffffd8005127824 */ /* 0x000fe200078e0216 */
[----:B------:R-:W-:-:S04]  /*0330*/  SHF.R.U32.HI R5, RZ, 0x1f, R4 ;  /* 0x0000001fff057819 */ /* 0x000fc80000011604 */
[----:B------:R-:W-:Y:S01]  /*0340*/  LEA.HI.SX32 R5, R4, R5, 0x18 ;  /* 0x0000000504057211 */ /* 0x000fe200078fc2ff */
[----:B---3--:R-:W-:Y:S01]  /*0350*/  FADD R23, R8, R23 ;  /* 0x0000001708177221 */ /* 0x008fe20000000000 */
[----:B------:R-:W-:-:S03]  /*0360*/  FADD R25, R6, R19 ;  /* 0x0000001306197221 */ /* 0x000fc60000000000 */
[----:B------:R-:W-:Y:S02]  /*0370*/  IMAD R8, R5, -0x280, R0 ;  /* 0xfffffd8005087824 */ /* 0x000fe400078e0200 */
[----:B------:R-:W-:Y:S01]  /*0380*/  FADD R20, R9, R20 ;  /* 0x0000001409147221 */ /* 0x000fe20000000000 */
[----:B0-----:R-:W-:-:S04]  /*0390*/  IMAD.WIDE R18, R18, 0x4, R32 ;  /* 0x0000000412127825 */ /* 0x001fc800078e0220 */
[----:B------:R-:W-:Y:S02]  /*03a0*/  FADD R24, R7, R28 ;  /* 0x0000001c07187221 */ /* 0x000fe40000000000 */
[----:B------:R-:W2:Y:S01]  /*03b0*/  LDG.E.128 R4, desc[UR4][R30.64+0x800] ;  /* 0x000800041e047981 */ /* 0x000ea2000c1e1d00 */
[----:B------:R-:W-:-:S04]  /*03c0*/  IMAD.WIDE R8, R8, 0x4, R32 ;  /* 0x0000000408087825 */ /* 0x000fc800078e0220 */
[----:B------:R-:W-:Y:S01]  /*03d0*/  FADD R21, R10, R21 ;  /* 0x000000150a157221 */ /* 0x000fe20000000000 */
[----:B------:R-:W-:Y:S01]  /*03e0*/  FADD R22, R11, R16 ;  /* 0x000000100b167221 */ /* 0x000fe20000000000 */
[----:B----4-:R-:W-:Y:S02]  /*03f0*/  FADD R12, R12, R17 ;  /* 0x000000110c0c7221 */ /* 0x010fe40000000000 */
[----:B------:R-:W3:Y:S04]  /*0400*/  LDG.E.EL.128 R16, desc[UR4][R18.64] ;  /* 0x0000000412107981 */ /* 0x000ee8000c2e1d00 */
[----:B------:R-:W4:Y:S01]  /*0410*/  LDG.E.EL.128 R8, desc[UR4][R8.64] ;  /* 0x0000000408087981 */ /* 0x000f22000c2e1d00 */
[----:B------:R-:W-:Y:S02]  /*0420*/  FADD R13, R13, R26 ;  /* 0x0000001a0d0d7221 */ /* 0x000fe40000000000 */
[----:B------:R-:W0:Y:S01]  /*0430*/  LDC.64 R26, c[0x0][0x240] ;  /* 0x00009000ff1a7b82 */ /* 0x000e220000000a00 */
[----:B------:R-:W-:Y:S01]  /*0440*/  FADD R14, R14, R25 ;  /* 0x000000190e0e7221 */ /* 0x000fe20000000000 */
[----:B------:R-:W-:-:S05]  /*0450*/  FADD R15, R15, R24 ;  /* 0x000000180f0f7221 */ /* 0x000fca0000000000 */
[----:B------:R-:W-:Y:S01]  /*0460*/  STG.E.128 desc[UR4][R2.64], R12 ;  /* 0x0000000c02007986 */ /* 0x000fe2000c101d04 */
[----:B0-----:R-:W-:-:S04]  /*0470*/  IMAD.WIDE R26, R0, 0x4, R26 ;  /* 0x00000004001a7825 */ /* 0x001fc800078e021a */
[----:B--2---:R-:W-:Y:S01]  /*0480*/  FADD R4, R4, R23 ;  /* 0x0000001704047221 */ /* 0x004fe20000000000 */
[----:B------:R-:W-:Y:S01]  /*0490*/  FADD R5, R5, R20 ;  /* 0x0000001405057221 */ /* 0x000fe20000000000 */
[----:B------:R-:W-:Y:S01]  /*04a0*/  FADD R6, R6, R21 ;  /* 0x0000001506067221 */ /* 0x000fe20000000000 */
[----:B------:R-:W-:Y:S01]  /*04b0*/  FADD R7, R7, R22 ;  /* 0x0000001607077221 */ /* 0x000fe20000000000 */
[----:B---3--:R-:W-:Y:S01]  /*04c0*/  FADD R16, -R16, R4 ;  /* 0x0000000410107221 */ /* 0x008fe20000000100 */
[----:B------:R-:W-:Y:S01]  /*04d0*/  FADD R17, -R17, R5 ;  /* 0x0000000511117221 */ /* 0x000fe20000000100 */
[----:B------:R-:W-:Y:S01]  /*04e0*/  FADD R18, -R18, R6 ;  /* 0x0000000612127221 */ /* 0x000fe20000000100 */
[----:B------:R-:W-:Y:S01]  /*04f0*/  FADD R19, -R19, R7 ;  /* 0x0000000713137221 */ /* 0x000fe20000000100 */
[----:B----4-:R-:W-:Y:S01]  /*0500*/  FADD R8, -R8, R12 ;  /* 0x0000000c08087221 */ /* 0x010fe20000000100 */
[----:B------:R-:W-:Y:S01]  /*0510*/  FADD R9, -R9, R13 ;  /* 0x0000000d09097221 */ /* 0x000fe20000000100 */
[----:B------:R-:W-:Y:S01]  /*0520*/  FADD R10, -R10, R14 ;  /* 0x0000000e0a0a7221 */ /* 0x000fe20000000100 */
[----:B------:R-:W-:Y:S01]  /*0530*/  FADD R11, -R11, R15 ;  /* 0x0000000f0b0b7221 */ /* 0x000fe20000000100 */
[----:B------:R-:W-:Y:S04]  /*0540*/  STG.E.128 desc[UR4][R2.64+0x800], R4 ;  /* 0x0008000402007986 */ /* 0x000fe8000c101d04 */
[----:B------:R-:W-:Y:S04]  /*0550*/  STG.E.128 desc[UR4][R26.64], R8 ;  /* 0x000000081a007986 */ /* 0x000fe8000c101d04 */
[----:B------:R-:W-:Y:S01]  /*0560*/  STG.E.128 desc[UR4][R26.64+0x800], R16 ;  /* 0x000800101a007986 */ /* 0x000fe2000c101d04 */
[----:B------:R-:W-:Y:S05]  /*0570*/  EXIT ;  /* 0x000000000000794d */ /* 0x000fea0003800000 */
.L_x_0:
[----:B------:R-:W-:-:S00]  /*0580*/  BRA `(.L_x_0) ;  /* 0xfffffffc00fc7947 */ /* 0x000fc0000383ffff */
[----:B------:R-:W-:-:S00]  /*0590*/  NOP ;  /* 0x0000000000007918 */ /* 0x000fc00000000000 */
        /* <DEDUP_REMOVED lines=14> */
.L_x_1:


//--------------------- .nv.constant0.triton_poi_fused_add_native_batch_norm_backward_23 --------------------------
	.section	.nv.constant0.triton_poi_fused_add_native_batch_norm_backward_23,"a",@progbits
	.sectionflags	@""
	.align	4
.nv.constant0.triton_poi_fused_add_native_batch_norm_backward_23:
	.zero		588
